//
// Generated by NVIDIA NVVM Compiler
//
// Compiler Build ID: CL-36424714
// Cuda compilation tools, release 13.0, V13.0.88
// Based on NVVM 20.0.0
//

.version 9.0
.target sm_100
.address_size 64

	// .globl	_Z7vec_addii

.visible .entry _Z7vec_addii(
	.param .u32 _Z7vec_addii_param_0,
	.param .u32 _Z7vec_addii_param_1
)
{


	ret;

}


// ===== COMPILED SASS (sm_100) =====

	.target	sm_100

	.elftype	@"ET_EXEC"


//--------------------- .note.nv.tkinfo           --------------------------
	.section	.note.nv.tkinfo,"",@"SHT_NOTE"
	.sectionflags	@"SHF_NOTE_NV_TKINFO"
	.tkinfo
        /*0018*/ 	.word	0x00000002
        /*0030*/ 	.string	""
        /*0030*/ 	.string	"ptxas"
        /*0030*/ 	.string	"Cuda compilation tools, release 13.0, V13.0.88"
        /*0030*/ 	.string	"Build cuda_13.0.r13.0/compiler.36424714_0"
        /*0030*/ 	.string	"-arch sm_100 -m 64 "



//--------------------- .note.nv.cuinfo           --------------------------
	.section	.note.nv.cuinfo,"",@"SHT_NOTE"
	.sectionflags	@"SHF_NOTE_NV_CUINFO"
        /*0018*/ 	.short	0x0002
        /*001a*/ 	.short	0x0064
        /*001c*/ 	.short	0x0082
	.zero		2


//--------------------- .nv.info                  --------------------------
	.section	.nv.info,"",@"SHT_CUDA_INFO"
	.align	4


	//----- nvinfo : EIATTR_REGCOUNT
	.align		4
        /*0000*/ 	.byte	0x04, 0x2f
        /*0002*/ 	.short	(.L_1 - .L_0)
	.align		4
.L_0:
        /*0004*/ 	.word	index@(_Z7vec_addii)
        /*0008*/ 	.word	0x00000004


	//----- nvinfo : EIATTR_FRAME_SIZE
	.align		4
.L_1:
        /*000c*/ 	.byte	0x04, 0x11
        /*000e*/ 	.short	(.L_3 - .L_2)
	.align		4
.L_2:
        /*0010*/ 	.word	index@(_Z7vec_addii)
        /*0014*/ 	.word	0x00000000


	//----- nvinfo : EIATTR_MIN_STACK_SIZE
	.align		4
.L_3:
        /*0018*/ 	.byte	0x04, 0x12
        /*001a*/ 	.short	(.L_5 - .L_4)
	.align		4
.L_4:
        /*001c*/ 	.word	index@(_Z7vec_addii)
        /*0020*/ 	.word	0x00000000
.L_5:


//--------------------- .nv.compat                --------------------------
	.section	.nv.compat,"",@"SHT_CUDA_COMPAT_INFO"
	.align	4
        /*0000*/ 	.byte	0x02, 0x09, 0x00, 0x00, 0x02, 0x02, 0x01, 0x00, 0x02, 0x05, 0x05, 0x00, 0x03, 0x07, 0x01, 0x01
        /*0010*/ 	.byte	0x02, 0x03, 0x00, 0x00, 0x02, 0x06, 0x01, 0x00, 0x04, 0x0b, 0x08, 0x00, 0x09, 0x00, 0x00, 0x00
        /*0020*/ 	.byte	0x00, 0x00, 0x00, 0x00


//--------------------- .nv.info._Z7vec_addii     --------------------------
	.section	.nv.info._Z7vec_addii,"",@"SHT_CUDA_INFO"
	.sectionflags	@""
	.align	4


	//----- nvinfo : EIATTR_CUDA_API_VERSION
	.align		4
        /*0000*/ 	.byte	0x04, 0x37
        /*0002*/ 	.short	(.L_7 - .L_6)
.L_6:
        /*0004*/ 	.word	0x00000082


	//----- nvinfo : EIATTR_KPARAM_INFO
	.align		4
.L_7:
        /*0008*/ 	.byte	0x04, 0x17
        /*000a*/ 	.short	(.L_9 - .L_8)
.L_8:
        /*000c*/ 	.word	0x00000000
        /*0010*/ 	.short	0x0001
        /*0012*/ 	.short	0x0004
        /*0014*/ 	.byte	0x00, 0xf0, 0x11, 0x00


	//----- nvinfo : EIATTR_KPARAM_INFO
	.align		4
.L_9:
        /*0018*/ 	.byte	0x04, 0x17
        /*001a*/ 	.short	(.L_11 - .L_10)
.L_10:
        /*001c*/ 	.word	0x00000000
        /*0020*/ 	.short	0x0000
        /*0022*/ 	.short	0x0000
        /*0024*/ 	.byte	0x00, 0xf0, 0x11, 0x00


	//----- nvinfo : EIATTR_SPARSE_MMA_MASK
	.align		4
.L_11:
        /*0028*/ 	.byte	0x03, 0x50
        /*002a*/ 	.short	0x0000


	//----- nvinfo : EIATTR_MAXREG_COUNT
	.align		4
        /*002c*/ 	.byte	0x03, 0x1b
        /*002e*/ 	.short	0x00ff


	//----- nvinfo : EIATTR_MERCURY_ISA_VERSION
	.align		4
        /*0030*/ 	.byte	0x03, 0x5f
        /*0032*/ 	.short	0x0101


	//----- nvinfo : EIATTR_VRC_CTA_INIT_COUNT
	.align		4
        /*0034*/ 	.byte	0x02, 0x4a
	.zero		1
	.zero		1


	//----- nvinfo : EIATTR_EXIT_INSTR_OFFSETS
	.align		4
        /*0038*/ 	.byte	0x04, 0x1c
        /*003a*/ 	.short	(.L_13 - .L_12)


	//   ....[0]....
.L_12:
        /*003c*/ 	.word	0x00000010


	//----- nvinfo : EIATTR_CBANK_PARAM_SIZE
	.align		4
.L_13:
        /*0040*/ 	.byte	0x03, 0x19
        /*0042*/ 	.short	0x0008


	//----- nvinfo : EIATTR_PARAM_CBANK
	.align		4
        /*0044*/ 	.byte	0x04, 0x0a
        /*0046*/ 	.short	(.L_15 - .L_14)
	.align		4
.L_14:
        /*0048*/ 	.word	index@(.nv.constant0._Z7vec_addii)
        /*004c*/ 	.short	0x0380
        /*004e*/ 	.short	0x0008


	//----- nvinfo : EIATTR_SW_WAR
	.align		4
.L_15:
        /*0050*/ 	.byte	0x04, 0x36
        /*0052*/ 	.short	(.L_17 - .L_16)
.L_16:
        /*0054*/ 	.word	0x00000008
.L_17:


//--------------------- .nv.callgraph             --------------------------
	.section	.nv.callgraph,"",@"SHT_CUDA_CALLGRAPH"
	.align	4
	.sectionentsize	8
	.align		4
        /*0000*/ 	.word	0x00000000
	.align		4
        /*0004*/ 	.word	0xffffffff
	.align		4
        /*0008*/ 	.word	0x00000000
	.align		4
        /*000c*/ 	.word	0xfffffffe
	.align		4
        /*0010*/ 	.word	0x00000000
	.align		4
        /*0014*/ 	.word	0xfffffffd
	.align		4
        /*0018*/ 	.word	0x00000000
	.align		4
        /*001c*/ 	.word	0xfffffffc


//--------------------- .text._Z7vec_addii        --------------------------
	.section	.text._Z7vec_addii,"ax",@progbits
	.align	128
        .global         _Z7vec_addii
        .type           _Z7vec_addii,@function
        .size           _Z7vec_addii,(.L_x_1 - _Z7vec_addii)
        .other          _Z7vec_addii,@"STO_CUDA_ENTRY STV_DEFAULT"
_Z7vec_addii:
.text._Z7vec_addii:
[----:B------:R-:W-:Y:S01]  /*0000*/  LDC R1, c[0x0][0x37c] ;  /* 0x0000df00ff017b82 */ /* 0x000fe20000000800 */
[----:B------:R-:W-:Y:S05]  /*0010*/  EXIT ;  /* 0x000000000000794d */ /* 0x000fea0003800000 */
.L_x_0:
[----:B------:R-:W-:-:S00]  /*0020*/  BRA `(.L_x_0) ;  /* 0xfffffffc00fc7947 */ /* 0x000fc0000383ffff */
[----:B------:R-:W-:-:S00]  /*0030*/  NOP ;  /* 0x0000000000007918 */ /* 0x000fc00000000000 */
        /* <DEDUP_REMOVED lines=12> */
.L_x_1:


//--------------------- .nv.shared.reserved.0     --------------------------
	.section	.nv.shared.reserved.0,"aw",@nobits
	.weak		__nv_reservedSMEM_offset_0_alias
	.size		__nv_reservedSMEM_offset_0_alias, 0, 64
	.other		__nv_reservedSMEM_offset_0_alias,@"STO_CUDA_RESERVED_SHARED STV_DEFAULT"
__nv_reservedSMEM_offset_0_alias:
	.zero		0
	.zero		64


//--------------------- .nv.constant0._Z7vec_addii --------------------------
	.section	.nv.constant0._Z7vec_addii,"a",@progbits
	.sectionflags	@""
	.align	4
.nv.constant0._Z7vec_addii:
	.zero		904


//--------------------- SYMBOLS --------------------------

	.type		.nv.reservedSmem.offset0,@object
	.size		.nv.reservedSmem.offset0,0x4
